	.headerflags	@"EF_CUDA_TEXMODE_UNIFIED EF_CUDA_64BIT_ADDRESS EF_CUDA_ACCELERATORS EF_CUDA_SM90 EF_CUDA_VIRTUAL_SM(EF_CUDA_SM90)"
	.elftype	@"ET_EXEC"


//--------------------- .nv.info                  --------------------------
	.section	.nv.info,"",@"SHT_CUDA_INFO"
	.align	4


	//----- nvinfo : EIATTR_REGCOUNT
	.align		4
        /*0000*/ 	.byte	0x04, 0x2f
        /*0002*/ 	.short	(.L_1 - .L_0)
	.align		4
.L_0:
        /*0004*/ 	.word	index@(triton_poi_fused_convolution_relu_3)
        /*0008*/ 	.word	0x0000001f


	//----- nvinfo : EIATTR_MIN_STACK_SIZE
	.align		4
.L_1:
        /*000c*/ 	.byte	0x04, 0x12
        /*000e*/ 	.short	(.L_3 - .L_2)
	.align		4
.L_2:
        /*0010*/ 	.word	index@(triton_poi_fused_convolution_relu_3)
        /*0014*/ 	.word	0x00000000


	//----- nvinfo : EIATTR_FRAME_SIZE
	.align		4
.L_3:
        /*0018*/ 	.byte	0x04, 0x11
        /*001a*/ 	.short	(.L_5 - .L_4)
	.align		4
.L_4:
        /*001c*/ 	.word	index@(triton_poi_fused_convolution_relu_3)
        /*0020*/ 	.word	0x00000000


	//----- nvinfo : EIATTR_MIN_STACK_SIZE
	.align		4
.L_5:
        /*0024*/ 	.byte	0x04, 0x12
        /*0026*/ 	.short	(.L_7 - .L_6)
	.align		4
.L_6:
        /*0028*/ 	.word	index@(triton_poi_fused_convolution_relu_3)
        /*002c*/ 	.word	0x00000000
.L_7:


//--------------------- .nv.info.triton_poi_fused_convolution_relu_3 --------------------------
	.section	.nv.info.triton_poi_fused_convolution_relu_3,"",@"SHT_CUDA_INFO"
	.sectionflags	@""
	.align	4


	//----- nvinfo : EIATTR_CUDA_API_VERSION
	.align		4
        /*0000*/ 	.byte	0x04, 0x37
        /*0002*/ 	.short	(.L_9 - .L_8)
.L_8:
        /*0004*/ 	.word	0x0000007c


	//----- nvinfo : EIATTR_KPARAM_INFO
	.align		4
.L_9:
        /*0008*/ 	.byte	0x04, 0x17
        /*000a*/ 	.short	(.L_11 - .L_10)
.L_10:
        /*000c*/ 	.word	0x00000000
        /*0010*/ 	.short	0x0003
        /*0012*/ 	.short	0x0014
        /*0014*/ 	.byte	0x00, 0xf0, 0x11, 0x00


	//----- nvinfo : EIATTR_KPARAM_INFO
	.align		4
.L_11:
        /*0018*/ 	.byte	0x04, 0x17
        /*001a*/ 	.short	(.L_13 - .L_12)
.L_12:
        /*001c*/ 	.word	0x00000000
        /*0020*/ 	.short	0x0002
        /*0022*/ 	.short	0x0010
        /*0024*/ 	.byte	0x00, 0xf0, 0x11, 0x00


	//----- nvinfo : EIATTR_KPARAM_INFO
	.align		4
.L_13:
        /*0028*/ 	.byte	0x04, 0x17
        /*002a*/ 	.short	(.L_15 - .L_14)
.L_14:
        /*002c*/ 	.word	0x00000000
        /*0030*/ 	.short	0x0001
        /*0032*/ 	.short	0x0008
        /*0034*/ 	.byte	0x00, 0xf4, 0x21, 0x00


	//----- nvinfo : EIATTR_KPARAM_INFO
	.align		4
.L_15:
        /*0038*/ 	.byte	0x04, 0x17
        /*003a*/ 	.short	(.L_17 - .L_16)
.L_16:
        /*003c*/ 	.word	0x00000000
        /*0040*/ 	.short	0x0000
        /*0042*/ 	.short	0x0000
        /*0044*/ 	.byte	0x00, 0xf4, 0x21, 0x00


	//----- nvinfo : EIATTR_SPARSE_MMA_MASK
	.align		4
.L_17:
        /*0048*/ 	.byte	0x03, 0x50
        /*004a*/ 	.short	0x0000


	//----- nvinfo : EIATTR_MAXREG_COUNT
	.align		4
        /*004c*/ 	.byte	0x03, 0x1b
        /*004e*/ 	.short	0x00ff


	//----- nvinfo : EIATTR_EXIT_INSTR_OFFSETS
	.align		4
        /*0050*/ 	.byte	0x04, 0x1c
        /*0052*/ 	.short	(.L_19 - .L_18)


	//   ....[0]....
.L_18:
        /*0054*/ 	.word	0x000005e0


	//   ....[1]....
        /*0058*/ 	.word	0x00000630


	//----- nvinfo : EIATTR_REQNTID
	.align		4
.L_19:
        /*005c*/ 	.byte	0x04, 0x10
        /*005e*/ 	.short	(.L_21 - .L_20)
.L_20:
        /*0060*/ 	.word	0x00000080
        /*0064*/ 	.word	0x00000001
        /*0068*/ 	.word	0x00000001


	//----- nvinfo : EIATTR_CBANK_PARAM_SIZE
	.align		4
.L_21:
        /*006c*/ 	.byte	0x03, 0x19
        /*006e*/ 	.short	0x0018


	//----- nvinfo : EIATTR_PARAM_CBANK
	.align		4
        /*0070*/ 	.byte	0x04, 0x0a
        /*0072*/ 	.short	(.L_23 - .L_22)
	.align		4
.L_22:
        /*0074*/ 	.word	index@(.nv.constant0.triton_poi_fused_convolution_relu_3)
        /*0078*/ 	.short	0x0210
        /*007a*/ 	.short	0x0018


	//----- nvinfo : EIATTR_SW_WAR
	.align		4
.L_23:
        /*007c*/ 	.byte	0x04, 0x36
        /*007e*/ 	.short	(.L_25 - .L_24)
.L_24:
        /*0080*/ 	.word	0x00000008
.L_25:


//--------------------- .nv.callgraph             --------------------------
	.section	.nv.callgraph,"",@"SHT_CUDA_CALLGRAPH"
	.align	4
	.sectionentsize	8
	.align		4
        /*0000*/ 	.word	0x00000000
	.align		4
        /*0004*/ 	.word	0xffffffff
	.align		4
        /*0008*/ 	.word	0x00000000
	.align		4
        /*000c*/ 	.word	0xfffffffe
	.align		4
        /*0010*/ 	.word	0x00000000
	.align		4
        /*0014*/ 	.word	0xfffffffd
	.align		4
        /*0018*/ 	.word	0x00000000
	.align		4
        /*001c*/ 	.word	0xfffffffc


//--------------------- .text.triton_poi_fused_convolution_relu_3 --------------------------
	.section	.text.triton_poi_fused_convolution_relu_3,"ax",@progbits
	.sectionflags	@"SHF_BARRIERS=1"
	.align	128
        .global         triton_poi_fused_convolution_relu_3
        .type           triton_poi_fused_convolution_relu_3,@function
        .size           triton_poi_fused_convolution_relu_3,(.L_x_1 - triton_poi_fused_convolution_relu_3)
        .other          triton_poi_fused_convolution_relu_3,@"STO_CUDA_ENTRY STV_DEFAULT"
triton_poi_fused_convolution_relu_3:
.text.triton_poi_fused_convolution_relu_3:
[----:B------:R-:W0:Y:S01]  /*0000*/  LDC R1, c[0x0][0x28] ;  /* 0x00000a00ff017b82 */ /* 0x000e220000000800 */
[----:B------:R-:W1:Y:S07]  /*0010*/  S2R R0, SR_CTAID.X ;  /* 0x0000000000007919 */ /* 0x000e6e0000002500 */
[----:B------:R-:W2:Y:S01]  /*0020*/  LDC.64 R14, c[0x0][0x210] ;  /* 0x00008400ff0e7b82 */ /* 0x000ea20000000a00 */
[----:B------:R-:W-:Y:S01]  /*0030*/  IMAD.MOV.U32 R19, RZ, RZ, RZ ;  /* 0x000000ffff137224 */ /* 0x000fe200078e00ff */
[----:B------:R-:W-:Y:S01]  /*0040*/  ULDC.64 UR6, c[0x0][0x208] ;  /* 0x0000820000067ab9 */ /* 0x000fe20000000a00 */
[----:B------:R-:W3:Y:S01]  /*0050*/  S2R R21, SR_TID.X ;  /* 0x0000000000157919 */ /* 0x000ee20000002100 */
[----:B------:R-:W4:Y:S01]  /*0060*/  S2R R18, SR_CTAID.Y ;  /* 0x0000000000127919 */ /* 0x000f220000002600 */
[----:B------:R-:W-:-:S02]  /*0070*/  IMAD.MOV.U32 R20, RZ, RZ, RZ ;  /* 0x000000ffff147224 */ /* 0x000fc400078e00ff */
[----:B-1----:R-:W-:Y:S01]  /*0080*/  IMAD.SHL.U32 R0, R0, 0x10, RZ ;  /* 0x0000001000007824 */ /* 0x002fe200078e00ff */
[----:B---3--:R-:W-:-:S04]  /*0090*/  SHF.R.U32.HI R17, RZ, 0x4, R21 ;  /* 0x00000004ff117819 */ /* 0x008fc80000011615 */
[----:B------:R-:W-:Y:S01]  /*00a0*/  LOP3.LUT R6, R0, 0xf, R21, 0xf8, !PT ;  /* 0x0000000f00067812 */ /* 0x000fe200078ef815 */
[----:B----4-:R-:W-:Y:S01]  /*00b0*/  IMAD.SHL.U32 R16, R18, 0x40, RZ ;  /* 0x0000004012107824 */ /* 0x010fe200078e00ff */
[----:B------:R-:W-:Y:S02]  /*00c0*/  SGXT.U32 R17, R17, 0x3 ;  /* 0x000000031111781a */ /* 0x000fe40000000000 */
[----:B------:R-:W-:Y:S02]  /*00d0*/  ISETP.GE.AND P0, PT, R6, 0x9, PT ;  /* 0x000000090600780c */ /* 0x000fe40003f06270 */
[----:B------:R-:W-:Y:S02]  /*00e0*/  LOP3.LUT R2, R16, R17, RZ, 0xfc, !PT ;  /* 0x0000001110027212 */ /* 0x000fe400078efcff */
[----:B------:R-:W-:Y:S02]  /*00f0*/  LOP3.LUT R3, R16, 0x8, R17, 0xfe, !PT ;  /* 0x0000000810037812 */ /* 0x000fe400078efe11 */
[----:B------:R-:W-:Y:S01]  /*0100*/  LOP3.LUT R4, R16, 0x10, R17, 0xfe, !PT ;  /* 0x0000001010047812 */ /* 0x000fe200078efe11 */
[--C-:B------:R-:W-:Y:S01]  /*0110*/  IMAD R27, R2, 0x9, R6.reuse ;  /* 0x00000009021b7824 */ /* 0x100fe200078e0206 */
        /* <DEDUP_REMOVED lines=9> */
[----:B------:R-:W-:-:S02]  /*01b0*/  IMAD R11, R11, 0x9, R6 ;  /* 0x000000090b0b7824 */ /* 0x000fc400078e0206 */
[--C-:B------:R-:W-:Y:S02]  /*01c0*/  IMAD R13, R13, 0x9, R6.reuse ;  /* 0x000000090d0d7824 */ /* 0x100fe400078e0206 */
[----:B------:R-:W-:Y:S02]  /*01d0*/  IMAD R23, R23, 0x9, R6 ;  /* 0x0000000917177824 */ /* 0x000fe400078e0206 */
[----:B--2---:R-:W-:-:S04]  /*01e0*/  IMAD.WIDE R26, R27, 0x4, R14 ;  /* 0x000000041b1a7825 */ /* 0x004fc800078e020e */
[--C-:B------:R-:W-:Y:S01]  /*01f0*/  IMAD.WIDE R2, R3, 0x4, R14.reuse ;  /* 0x0000000403027825 */ /* 0x100fe200078e020e */
[----:B------:R1:W2:Y:S01]  /*0200*/  @!P0 LDG.E.EL R19, desc[UR6][R26.64] ;  /* 0x000000061a138981 */ /* 0x0002a2000c2e1900 */
[----:B------:R-:W-:Y:S02]  /*0210*/  CS2R R24, SRZ ;  /* 0x0000000000187805 */ /* 0x000fe4000001ff00 */
[--C-:B------:R-:W-:Y:S01]  /*0220*/  IMAD.WIDE R4, R5, 0x4, R14.reuse ;  /* 0x0000000405047825 */ /* 0x100fe200078e020e */
[----:B------:R3:W4:Y:S03]  /*0230*/  @!P0 LDG.E.EL R20, desc[UR6][R2.64] ;  /* 0x0000000602148981 */ /* 0x000726000c2e1900 */
[----:B------:R-:W-:-:S04]  /*0240*/  IMAD.WIDE R6, R7, 0x4, R14 ;  /* 0x0000000407067825 */ /* 0x000fc800078e020e */
[----:B------:R-:W-:-:S04]  /*0250*/  IMAD.WIDE R8, R9, 0x4, R14 ;  /* 0x0000000409087825 */ /* 0x000fc800078e020e */
[----:B------:R-:W-:-:S04]  /*0260*/  IMAD.WIDE R10, R11, 0x4, R14 ;  /* 0x000000040b0a7825 */ /* 0x000fc800078e020e */
[--C-:B------:R-:W-:Y:S01]  /*0270*/  IMAD.WIDE R12, R13, 0x4, R14.reuse ;  /* 0x000000040d0c7825 */ /* 0x100fe200078e020e */
[----:B-1----:R-:W-:Y:S01]  /*0280*/  CS2R R26, SRZ ;  /* 0x00000000001a7805 */ /* 0x002fe2000001ff00 */
[----:B------:R-:W5:Y:S02]  /*0290*/  @!P0 LDG.E.EL R24, desc[UR6][R6.64] ;  /* 0x0000000606188981 */ /* 0x000f64000c2e1900 */
[----:B------:R-:W-:Y:S01]  /*02a0*/  IMAD.WIDE R14, R23, 0x4, R14 ;  /* 0x00000004170e7825 */ /* 0x000fe200078e020e */
[----:B------:R-:W-:Y:S01]  /*02b0*/  HFMA2.MMA R23, -RZ, RZ, 0, 0 ;  /* 0x00000000ff177435 */ /* 0x000fe200000001ff */
[----:B------:R-:W5:Y:S02]  /*02c0*/  @!P0 LDG.E.EL R25, desc[UR6][R10.64] ;  /* 0x000000060a198981 */ /* 0x000f64000c2e1900 */
[----:B------:R-:W-:Y:S02]  /*02d0*/  IMAD.MOV.U32 R22, RZ, RZ, RZ ;  /* 0x000000ffff167224 */ /* 0x000fe400078e00ff */
[----:B------:R-:W5:Y:S04]  /*02e0*/  @!P0 LDG.E.EL R27, desc[UR6][R12.64] ;  /* 0x000000060c1b8981 */ /* 0x000f68000c2e1900 */
[----:B------:R-:W5:Y:S04]  /*02f0*/  @!P0 LDG.E.EL R22, desc[UR6][R4.64] ;  /* 0x0000000604168981 */ /* 0x000f68000c2e1900 */
[----:B------:R1:W5:Y:S04]  /*0300*/  @!P0 LDG.E.EL R23, desc[UR6][R8.64] ;  /* 0x0000000608178981 */ /* 0x000368000c2e1900 */
[----:B------:R-:W5:Y:S01]  /*0310*/  @!P0 LDG.E.EL R26, desc[UR6][R14.64] ;  /* 0x000000060e1a8981 */ /* 0x000f62000c2e1900 */
[----:B------:R-:W1:Y:S01]  /*0320*/  S2UR UR5, SR_CgaCtaId ;  /* 0x00000000000579c3 */ /* 0x000e620000008800 */
[----:B---3--:R-:W-:Y:S01]  /*0330*/  IMAD.SHL.U32 R2, R21, 0x40, RZ ;  /* 0x0000004015027824 */ /* 0x008fe200078e00ff */
[----:B------:R-:W-:-:S04]  /*0340*/  UMOV UR4, 0x400 ;  /* 0x0000040000047882 */ /* 0x000fc80000000000 */
[----:B------:R-:W-:-:S04]  /*0350*/  LOP3.LUT R2, R2, 0x3c0, RZ, 0xc0, !PT ;  /* 0x000003c002027812 */ /* 0x000fc800078ec0ff */
[----:B------:R-:W-:Y:S01]  /*0360*/  LOP3.LUT R3, R2, R17, RZ, 0xfc, !PT ;  /* 0x0000001102037212 */ /* 0x000fe200078efcff */
[----:B01----:R-:W-:-:S06]  /*0370*/  UPRMT UR4, UR5, 0x654, UR4 ;  /* 0x0000065405047896 */ /* 0x003fcc0008000004 */
[----:B------:R-:W-:-:S05]  /*0380*/  LEA.HI R2, R2, UR4, RZ, 0x1e ;  /* 0x0000000402027c11 */ /* 0x000fca000f8ff0ff */
[----:B------:R-:W-:Y:S01]  /*0390*/  IMAD R28, R3, 0x4, R2 ;  /* 0x00000004031c7824 */ /* 0x000fe200078e0202 */
[C---:B------:R-:W-:Y:S01]  /*03a0*/  LOP3.LUT R2, R21.reuse, 0x70, RZ, 0xc0, !PT ;  /* 0x0000007015027812 */ /* 0x040fe200078ec0ff */
[----:B------:R-:W-:-:S03]  /*03b0*/  IMAD.SHL.U32 R21, R21, 0x4, RZ ;  /* 0x0000000415157824 */ /* 0x000fc600078e00ff */
[----:B------:R-:W-:Y:S02]  /*03c0*/  IADD3 R3, R2, UR4, RZ ;  /* 0x0000000402037c10 */ /* 0x000fe4000fffe0ff */
[----:B------:R-:W-:-:S05]  /*03d0*/  LOP3.LUT R8, R21, 0x1fc, RZ, 0xc0, !PT ;  /* 0x000001fc15087812 */ /* 0x000fca00078ec0ff */
[----:B------:R-:W-:Y:S01]  /*03e0*/  IMAD R4, R8, 0x4, R3 ;  /* 0x0000000408047824 */ /* 0x000fe200078e0203 */
[----:B------:R-:W-:Y:S02]  /*03f0*/  SHF.R.S32.HI R3, RZ, 0x19, R18 ;  /* 0x00000019ff037819 */ /* 0x000fe40000011412 */
[----:B------:R-:W-:Y:S02]  /*0400*/  LOP3.LUT R16, R16, 0x3c, R21, 0xf8, !PT ;  /* 0x0000003c10107812 */ /* 0x000fe400078ef815 */
[----:B------:R-:W-:-:S04]  /*0410*/  SGXT R3, R3, 0x1 ;  /* 0x000000010303781a */ /* 0x000fc80000000200 */
[----:B------:R-:W-:Y:S02]  /*0420*/  LEA.HI R9, R3, R16, RZ, 0x6 ;  /* 0x0000001003097211 */ /* 0x000fe400078f30ff */
[----:B------:R-:W0:Y:S02]  /*0430*/  LDC.64 R2, c[0x0][0x218] ;  /* 0x00008600ff027b82 */ /* 0x000e240000000a00 */
[----:B------:R-:W-:Y:S02]  /*0440*/  LOP3.LUT R11, R9, 0xffffffc0, RZ, 0xc0, !PT ;  /* 0xffffffc0090b7812 */ /* 0x000fe400078ec0ff */
[----:B------:R-:W-:Y:S02]  /*0450*/  SHF.R.S32.HI R10, RZ, 0x6, R9 ;  /* 0x00000006ff0a7819 */ /* 0x000fe40000011409 */
[----:B------:R-:W-:Y:S01]  /*0460*/  LOP3.LUT R9, R0, R17, RZ, 0xfc, !PT ;  /* 0x0000001100097212 */ /* 0x000fe200078efcff */
[----:B------:R-:W-:Y:S01]  /*0470*/  IMAD.IADD R11, R16, 0x1, -R11 ;  /* 0x00000001100b7824 */ /* 0x000fe200078e0a0b */
[----:B------:R-:W-:-:S02]  /*0480*/  LOP3.LUT R0, R0, 0x8, R17, 0xfe, !PT ;  /* 0x0000000800007812 */ /* 0x000fc400078efe11 */
[----:B------:R-:W-:Y:S01]  /*0490*/  LOP3.LUT R13, R8, 0x200, RZ, 0xfc, !PT ;  /* 0x00000200080d7812 */ /* 0x000fe200078efcff */
[----:B------:R-:W-:Y:S01]  /*04a0*/  IMAD R12, R10, 0x240, R11 ;  /* 0x000002400a0c7824 */ /* 0x000fe200078e020b */
[C---:B------:R-:W-:Y:S02]  /*04b0*/  ISETP.GE.AND P1, PT, R9.reuse, 0x9, PT ;  /* 0x000000090900780c */ /* 0x040fe40003f26270 */
[----:B------:R-:W-:Y:S01]  /*04c0*/  ISETP.GE.AND P0, PT, R0, 0x9, PT ;  /* 0x000000090000780c */ /* 0x000fe20003f06270 */
[----:B------:R-:W-:Y:S01]  /*04d0*/  IMAD R11, R9, 0x40, R12 ;  /* 0x00000040090b7824 */ /* 0x000fe200078e020c */
[----:B------:R-:W-:-:S04]  /*04e0*/  SHF.R.U32.HI R13, RZ, 0x2, R13 ;  /* 0x00000002ff0d7819 */ /* 0x000fc8000001160d */
[----:B------:R-:W-:Y:S01]  /*04f0*/  LOP3.LUT R13, R13, 0xf0, RZ, 0xc0, !PT ;  /* 0x000000f00d0d7812 */ /* 0x000fe200078ec0ff */
[----:B0-----:R-:W-:-:S03]  /*0500*/  IMAD.WIDE R10, R11, 0x4, R2 ;  /* 0x000000040b0a7825 */ /* 0x001fc600078e0202 */
[----:B------:R-:W-:-:S05]  /*0510*/  IADD3 R13, R13, UR4, RZ ;  /* 0x000000040d0d7c10 */ /* 0x000fca000fffe0ff */
[----:B------:R-:W-:Y:S01]  /*0520*/  IMAD R13, R8, 0x4, R13 ;  /* 0x00000004080d7824 */ /* 0x000fe200078e020d */
[----:B--2---:R-:W-:Y:S04]  /*0530*/  STS [R28], R19 ;  /* 0x000000131c007388 */ /* 0x004fe80000000800 */
[----:B----4-:R-:W-:Y:S04]  /*0540*/  STS [R28+0x20], R20 ;  /* 0x000020141c007388 */ /* 0x010fe80000000800 */
[----:B-----5:R-:W-:Y:S04]  /*0550*/  STS [R28+0x60], R24 ;  /* 0x000060181c007388 */ /* 0x020fe80000000800 */
[----:B------:R-:W-:Y:S04]  /*0560*/  STS [R28+0xa0], R25 ;  /* 0x0000a0191c007388 */ /* 0x000fe80000000800 */
[----:B------:R-:W-:Y:S04]  /*0570*/  STS [R28+0xc0], R27 ;  /* 0x0000c01b1c007388 */ /* 0x000fe80000000800 */
[----:B------:R-:W-:Y:S04]  /*0580*/  STS [R28+0x40], R22 ;  /* 0x000040161c007388 */ /* 0x000fe80000000800 */
[----:B------:R-:W-:Y:S04]  /*0590*/  STS [R28+0x80], R23 ;  /* 0x000080171c007388 */ /* 0x000fe80000000800 */
[----:B------:R-:W-:Y:S01]  /*05a0*/  STS [R28+0xe0], R26 ;  /* 0x0000e01a1c007388 */ /* 0x000fe20000000800 */
[----:B------:R-:W-:Y:S06]  /*05b0*/  BAR.SYNC.DEFER_BLOCKING 0x0 ;  /* 0x0000000000007b1d */ /* 0x000fec0000010000 */
[----:B------:R-:W0:Y:S04]  /*05c0*/  LDS.128 R4, [R4] ;  /* 0x0000000004047984 */ /* 0x000e280000000c00 */
[----:B0-----:R0:W-:Y:S02]  /*05d0*/  @!P1 STG.E.128 desc[UR6][R10.64], R4 ;  /* 0x000000040a009986 */ /* 0x0011e4000c101d06 */
[----:B0-----:R-:W-:Y:S05]  /*05e0*/  @P0 EXIT ;  /* 0x000000000000094d */ /* 0x001fea0003800000 */
[----:B0-----:R-:W0:Y:S01]  /*05f0*/  LDS.128 R8, [R13+0x800] ;  /* 0x000800000d087984 */ /* 0x001e220000000c00 */
[----:B------:R-:W-:-:S04]  /*0600*/  IMAD R5, R0, 0x40, R12 ;  /* 0x0000004000057824 */ /* 0x000fc800078e020c */
[----:B------:R-:W-:-:S05]  /*0610*/  IMAD.WIDE R2, R5, 0x4, R2 ;  /* 0x0000000405027825 */ /* 0x000fca00078e0202 */
[----:B0-----:R-:W-:Y:S01]  /*0620*/  STG.E.128 desc[UR6][R2.64], R8 ;  /* 0x0000000802007986 */ /* 0x001fe2000c101d06 */
[----:B------:R-:W-:Y:S05]  /*0630*/  EXIT ;  /* 0x000000000000794d */ /* 0x000fea0003800000 */
.L_x_0:
[----:B------:R-:W-:-:S00]  /*0640*/  BRA `(.L_x_0) ;  /* 0xfffffffc00fc7947 */ /* 0x000fc0000383ffff */
[----:B------:R-:W-:-:S00]  /*0650*/  NOP ;  /* 0x0000000000007918 */ /* 0x000fc00000000000 */
        /* <DEDUP_REMOVED lines=10> */
.L_x_1:


//--------------------- .nv.shared.triton_poi_fused_convolution_relu_3 --------------------------
	.section	.nv.shared.triton_poi_fused_convolution_relu_3,"aw",@nobits
	.sectionflags	@""
	.align	16
	.zero		1024


//--------------------- .nv.constant0.triton_poi_fused_convolution_relu_3 --------------------------
	.section	.nv.constant0.triton_poi_fused_convolution_relu_3,"a",@progbits
	.sectionflags	@""
	.align	4
.nv.constant0.triton_poi_fused_convolution_relu_3:
	.zero		552
